	.headerflags	@"EF_CUDA_TEXMODE_UNIFIED EF_CUDA_64BIT_ADDRESS EF_CUDA_ACCELERATORS EF_CUDA_SM90 EF_CUDA_VIRTUAL_SM(EF_CUDA_SM90)"
	.elftype	@"ET_EXEC"


//--------------------- .nv.info                  --------------------------
	.section	.nv.info,"",@"SHT_CUDA_INFO"
	.align	4


	//----- nvinfo : EIATTR_REGCOUNT
	.align		4
        /*0000*/ 	.byte	0x04, 0x2f
        /*0002*/ 	.short	(.L_1 - .L_0)
	.align		4
.L_0:
        /*0004*/ 	.word	index@(triton_per_fused_mean_mul_sigmoid_17)
        /*0008*/ 	.word	0x00000020


	//----- nvinfo : EIATTR_MIN_STACK_SIZE
	.align		4
.L_1:
        /*000c*/ 	.byte	0x04, 0x12
        /*000e*/ 	.short	(.L_3 - .L_2)
	.align		4
.L_2:
        /*0010*/ 	.word	index@(triton_per_fused_mean_mul_sigmoid_17)
        /*0014*/ 	.word	0x00000000


	//----- nvinfo : EIATTR_FRAME_SIZE
	.align		4
.L_3:
        /*0018*/ 	.byte	0x04, 0x11
        /*001a*/ 	.short	(.L_5 - .L_4)
	.align		4
.L_4:
        /*001c*/ 	.word	index@(triton_per_fused_mean_mul_sigmoid_17)
        /*0020*/ 	.word	0x00000000


	//----- nvinfo : EIATTR_MIN_STACK_SIZE
	.align		4
.L_5:
        /*0024*/ 	.byte	0x04, 0x12
        /*0026*/ 	.short	(.L_7 - .L_6)
	.align		4
.L_6:
        /*0028*/ 	.word	index@(triton_per_fused_mean_mul_sigmoid_17)
        /*002c*/ 	.word	0x00000000
.L_7:


//--------------------- .nv.info.triton_per_fused_mean_mul_sigmoid_17 --------------------------
	.section	.nv.info.triton_per_fused_mean_mul_sigmoid_17,"",@"SHT_CUDA_INFO"
	.sectionflags	@""
	.align	4


	//----- nvinfo : EIATTR_CUDA_API_VERSION
	.align		4
        /*0000*/ 	.byte	0x04, 0x37
        /*0002*/ 	.short	(.L_9 - .L_8)
.L_8:
        /*0004*/ 	.word	0x0000007c


	//----- nvinfo : EIATTR_KPARAM_INFO
	.align		4
.L_9:
        /*0008*/ 	.byte	0x04, 0x17
        /*000a*/ 	.short	(.L_11 - .L_10)
.L_10:
        /*000c*/ 	.word	0x00000000
        /*0010*/ 	.short	0x0003
        /*0012*/ 	.short	0x0014
        /*0014*/ 	.byte	0x00, 0xf0, 0x11, 0x00


	//----- nvinfo : EIATTR_KPARAM_INFO
	.align		4
.L_11:
        /*0018*/ 	.byte	0x04, 0x17
        /*001a*/ 	.short	(.L_13 - .L_12)
.L_12:
        /*001c*/ 	.word	0x00000000
        /*0020*/ 	.short	0x0002
        /*0022*/ 	.short	0x0010
        /*0024*/ 	.byte	0x00, 0xf0, 0x11, 0x00


	//----- nvinfo : EIATTR_KPARAM_INFO
	.align		4
.L_13:
        /*0028*/ 	.byte	0x04, 0x17
        /*002a*/ 	.short	(.L_15 - .L_14)
.L_14:
        /*002c*/ 	.word	0x00000000
        /*0030*/ 	.short	0x0001
        /*0032*/ 	.short	0x0008
        /*0034*/ 	.byte	0x00, 0xf4, 0x21, 0x00


	//----- nvinfo : EIATTR_KPARAM_INFO
	.align		4
.L_15:
        /*0038*/ 	.byte	0x04, 0x17
        /*003a*/ 	.short	(.L_17 - .L_16)
.L_16:
        /*003c*/ 	.word	0x00000000
        /*0040*/ 	.short	0x0000
        /*0042*/ 	.short	0x0000
        /*0044*/ 	.byte	0x00, 0xf4, 0x21, 0x00


	//----- nvinfo : EIATTR_SPARSE_MMA_MASK
	.align		4
.L_17:
        /*0048*/ 	.byte	0x03, 0x50
        /*004a*/ 	.short	0x0000


	//----- nvinfo : EIATTR_MAXREG_COUNT
	.align		4
        /*004c*/ 	.byte	0x03, 0x1b
        /*004e*/ 	.short	0x00ff


	//----- nvinfo : EIATTR_COOP_GROUP_MASK_REGIDS
	.align		4
        /*0050*/ 	.byte	0x04, 0x29
        /*0052*/ 	.short	(.L_19 - .L_18)


	//   ....[0]....
.L_18:
        /*0054*/ 	.word	0xffffffff


	//   ....[1]....
        /*0058*/ 	.word	0xffffffff


	//   ....[2]....
        /*005c*/ 	.word	0xffffffff


	//   ....[3]....
        /*0060*/ 	.word	0xffffffff


	//   ....[4]....
        /*0064*/ 	.word	0xffffffff


	//   ....[5]....
        /*0068*/ 	.word	0xffffffff


	//   ....[6]....
        /*006c*/ 	.word	0xffffffff


	//   ....[7]....
        /*0070*/ 	.word	0xffffffff


	//   ....[8]....
        /*0074*/ 	.word	0xffffffff


	//   ....[9]....
        /*0078*/ 	.word	0xffffffff


	//   ....[10]....
        /*007c*/ 	.word	0xffffffff


	//   ....[11]....
        /*0080*/ 	.word	0xffffffff


	//----- nvinfo : EIATTR_COOP_GROUP_INSTR_OFFSETS
	.align		4
.L_19:
        /*0084*/ 	.byte	0x04, 0x28
        /*0086*/ 	.short	(.L_21 - .L_20)


	//   ....[0]....
.L_20:
        /*0088*/ 	.word	0x00000a10


	//   ....[1]....
        /*008c*/ 	.word	0x00000a20


	//   ....[2]....
        /*0090*/ 	.word	0x00000a30


	//   ....[3]....
        /*0094*/ 	.word	0x00000a40


	//   ....[4]....
        /*0098*/ 	.word	0x00000a90


	//   ....[5]....
        /*009c*/ 	.word	0x00000aa0


	//   ....[6]....
        /*00a0*/ 	.word	0x00000ab0


	//   ....[7]....
        /*00a4*/ 	.word	0x00000ac0


	//   ....[8]....
        /*00a8*/ 	.word	0x00000b10


	//   ....[9]....
        /*00ac*/ 	.word	0x00000b20


	//   ....[10]....
        /*00b0*/ 	.word	0x00000b30


	//   ....[11]....
        /*00b4*/ 	.word	0x00000b40


	//----- nvinfo : EIATTR_EXIT_INSTR_OFFSETS
	.align		4
.L_21:
        /*00b8*/ 	.byte	0x04, 0x1c
        /*00ba*/ 	.short	(.L_23 - .L_22)


	//   ....[0]....
.L_22:
        /*00bc*/ 	.word	0x00000d20


	//   ....[1]....
        /*00c0*/ 	.word	0x00000d50


	//----- nvinfo : EIATTR_REQNTID
	.align		4
.L_23:
        /*00c4*/ 	.byte	0x04, 0x10
        /*00c6*/ 	.short	(.L_25 - .L_24)
.L_24:
        /*00c8*/ 	.word	0x00000100
        /*00cc*/ 	.word	0x00000001
        /*00d0*/ 	.word	0x00000001


	//----- nvinfo : EIATTR_CBANK_PARAM_SIZE
	.align		4
.L_25:
        /*00d4*/ 	.byte	0x03, 0x19
        /*00d6*/ 	.short	0x0018


	//----- nvinfo : EIATTR_PARAM_CBANK
	.align		4
        /*00d8*/ 	.byte	0x04, 0x0a
        /*00da*/ 	.short	(.L_27 - .L_26)
	.align		4
.L_26:
        /*00dc*/ 	.word	index@(.nv.constant0.triton_per_fused_mean_mul_sigmoid_17)
        /*00e0*/ 	.short	0x0210
        /*00e2*/ 	.short	0x0018


	//----- nvinfo : EIATTR_SW_WAR
	.align		4
.L_27:
        /*00e4*/ 	.byte	0x04, 0x36
        /*00e6*/ 	.short	(.L_29 - .L_28)
.L_28:
        /*00e8*/ 	.word	0x00000008
.L_29:


//--------------------- .nv.callgraph             --------------------------
	.section	.nv.callgraph,"",@"SHT_CUDA_CALLGRAPH"
	.align	4
	.sectionentsize	8
	.align		4
        /*0000*/ 	.word	0x00000000
	.align		4
        /*0004*/ 	.word	0xffffffff
	.align		4
        /*0008*/ 	.word	0x00000000
	.align		4
        /*000c*/ 	.word	0xfffffffe
	.align		4
        /*0010*/ 	.word	0x00000000
	.align		4
        /*0014*/ 	.word	0xfffffffd
	.align		4
        /*0018*/ 	.word	0x00000000
	.align		4
        /*001c*/ 	.word	0xfffffffc


//--------------------- .text.triton_per_fused_mean_mul_sigmoid_17 --------------------------
	.section	.text.triton_per_fused_mean_mul_sigmoid_17,"ax",@progbits
	.sectionflags	@"SHF_BARRIERS=1"
	.align	128
        .global         triton_per_fused_mean_mul_sigmoid_17
        .type           triton_per_fused_mean_mul_sigmoid_17,@function
        .size           triton_per_fused_mean_mul_sigmoid_17,(.L_x_1 - triton_per_fused_mean_mul_sigmoid_17)
        .other          triton_per_fused_mean_mul_sigmoid_17,@"STO_CUDA_ENTRY STV_DEFAULT"
triton_per_fused_mean_mul_sigmoid_17:
.text.triton_per_fused_mean_mul_sigmoid_17:
[----:B------:R-:W0:Y:S02]  /*0000*/  LDC R1, c[0x0][0x28] ;  /* 0x00000a00ff017b82 */ /* 0x000e240000000800 */
[----:B------:R-:W1:Y:S01]  /*0010*/  S2R R0, SR_CTAID.X ;  /* 0x0000000000007919 */ /* 0x000e620000002500 */
[----:B------:R-:W2:Y:S01]  /*0020*/  LDC.64 R8, c[0x0][0x218] ;  /* 0x00008600ff087b82 */ /* 0x000ea20000000a00 */
[----:B------:R-:W-:Y:S01]  /*0030*/  ULDC.64 UR6, c[0x0][0x208] ;  /* 0x0000820000067ab9 */ /* 0x000fe20000000a00 */
[----:B------:R-:W3:Y:S01]  /*0040*/  S2R R3, SR_TID.X ;  /* 0x0000000000037919 */ /* 0x000ee20000002100 */
[----:B-1----:R-:W-:Y:S02]  /*0050*/  SHF.L.U32 R0, R0, 0x7, RZ ;  /* 0x0000000700007819 */ /* 0x002fe400000006ff */
[C---:B---3--:R-:W-:Y:S02]  /*0060*/  SHF.L.U32 R13, R3.reuse, 0x2, RZ ;  /* 0x00000002030d7819 */ /* 0x048fe400000006ff */
[----:B------:R-:W-:Y:S02]  /*0070*/  SHF.L.U32 R6, R3, 0x3, RZ ;  /* 0x0000000303067819 */ /* 0x000fe400000006ff */
[----:B------:R-:W-:-:S02]  /*0080*/  LOP3.LUT R4, R0, 0x7c, R13, 0xf8, !PT ;  /* 0x0000007c00047812 */ /* 0x000fc400078ef80d */
[----:B------:R-:W-:Y:S02]  /*0090*/  LOP3.LUT R6, R6, 0x700, RZ, 0xc0, !PT ;  /* 0x0000070006067812 */ /* 0x000fe400078ec0ff */
[----:B------:R-:W-:Y:S02]  /*00a0*/  SHF.R.S32.HI R5, RZ, 0x1f, R4 ;  /* 0x0000001fff057819 */ /* 0x000fe40000011404 */
[----:B------:R-:W-:Y:S02]  /*00b0*/  ISETP.GE.AND P0, PT, R4, 0x400, PT ;  /* 0x000004000400780c */ /* 0x000fe40003f06270 */
[----:B------:R-:W-:-:S04]  /*00c0*/  LEA.HI R5, R5, R4, RZ, 0x8 ;  /* 0x0000000405057211 */ /* 0x000fc800078f40ff */
[C---:B------:R-:W-:Y:S02]  /*00d0*/  SHF.L.U32 R7, R5.reuse, 0x4, RZ ;  /* 0x0000000405077819 */ /* 0x040fe400000006ff */
[----:B------:R-:W-:Y:S02]  /*00e0*/  LOP3.LUT R5, R5, 0xffffff00, RZ, 0xc0, !PT ;  /* 0xffffff0005057812 */ /* 0x000fe400078ec0ff */
[----:B------:R-:W-:-:S04]  /*00f0*/  LOP3.LUT R7, R7, 0xfffff000, RZ, 0xc0, !PT ;  /* 0xfffff00007077812 */ /* 0x000fc800078ec0ff */
[----:B------:R-:W-:-:S04]  /*0100*/  IADD3 R5, R7, R4, -R5 ;  /* 0x0000000407057210 */ /* 0x000fc80007ffe805 */
[----:B------:R-:W-:Y:S02]  /*0110*/  IADD3 R17, R6, R5, RZ ;  /* 0x0000000506117210 */ /* 0x000fe40007ffe0ff */
[----:B------:R-:W-:Y:S02]  /*0120*/  CS2R R4, SRZ ;  /* 0x0000000000047805 */ /* 0x000fe4000001ff00 */
[----:B------:R-:W-:Y:S02]  /*0130*/  CS2R R6, SRZ ;  /* 0x0000000000067805 */ /* 0x000fe4000001ff00 */
[----:B------:R-:W-:Y:S01]  /*0140*/  IADD3 R19, R17, 0x800, RZ ;  /* 0x0000080011137810 */ /* 0x000fe20007ffe0ff */
[----:B--2---:R-:W-:Y:S01]  /*0150*/  IMAD.WIDE R16, R17, 0x4, R8 ;  /* 0x0000000411107825 */ /* 0x004fe200078e0208 */
[----:B------:R-:W-:-:S03]  /*0160*/  CS2R R10, SRZ ;  /* 0x00000000000a7805 */ /* 0x000fc6000001ff00 */
[----:B------:R-:W-:Y:S01]  /*0170*/  IMAD.WIDE R18, R19, 0x4, R8 ;  /* 0x0000000413127825 */ /* 0x000fe200078e0208 */
[----:B------:R-:W2:Y:S01]  /*0180*/  @!P0 LDG.E.128 R4, desc[UR6][R16.64] ;  /* 0x0000000610048981 */ /* 0x000ea2000c1e1d00 */
[----:B------:R-:W-:-:S06]  /*0190*/  CS2R R8, SRZ ;  /* 0x0000000000087805 */ /* 0x000fcc000001ff00 */
[----:B------:R-:W3:Y:S01]  /*01a0*/  @!P0 LDG.E.128 R8, desc[UR6][R18.64] ;  /* 0x0000000612088981 */ /* 0x000ee2000c1e1d00 */
[----:B------:R-:W1:Y:S01]  /*01b0*/  S2UR UR5, SR_CgaCtaId ;  /* 0x00000000000579c3 */ /* 0x000e620000008800 */
[----:B------:R-:W-:Y:S02]  /*01c0*/  UMOV UR4, 0x400 ;  /* 0x0000040000047882 */ /* 0x000fe40000000000 */
[----:B-1----:R-:W-:Y:S01]  /*01d0*/  UPRMT UR4, UR5, 0x654, UR4 ;  /* 0x0000065405047896 */ /* 0x002fe20008000004 */
[----:B--2---:R-:W-:-:S05]  /*01e0*/  SEL R4, R4, RZ, !P0 ;  /* 0x000000ff04047207 */ /* 0x004fca0004000000 */
[----:B------:R-:W-:Y:S01]  /*01f0*/  FADD R20, RZ, -R4 ;  /* 0x80000004ff147221 */ /* 0x000fe20000000000 */
[----:B---3--:R-:W-:-:S03]  /*0200*/  SEL R8, R8, RZ, !P0 ;  /* 0x000000ff08087207 */ /* 0x008fc60004000000 */
[----:B------:R-:W-:Y:S02]  /*0210*/  FMUL R21, R20, 1.4426950216293334961 ;  /* 0x3fb8aa3b14157820 */ /* 0x000fe40000400000 */
[----:B------:R-:W-:-:S03]  /*0220*/  FADD R20, RZ, -R8 ;  /* 0x80000008ff147221 */ /* 0x000fc60000000000 */
[----:B------:R-:W-:Y:S01]  /*0230*/  FSETP.GEU.AND P5, PT, R21, -126, PT ;  /* 0xc2fc00001500780b */ /* 0x000fe20003fae000 */
[----:B------:R-:W-:Y:S01]  /*0240*/  FMUL R22, R20, 1.4426950216293334961 ;  /* 0x3fb8aa3b14167820 */ /* 0x000fe20000400000 */
[----:B------:R-:W-:Y:S02]  /*0250*/  SEL R9, R9, RZ, !P0 ;  /* 0x000000ff09097207 */ /* 0x000fe40004000000 */
[----:B------:R-:W-:Y:S02]  /*0260*/  SEL R5, R5, RZ, !P0 ;  /* 0x000000ff05057207 */ /* 0x000fe40004000000 */
[----:B------:R-:W-:Y:S01]  /*0270*/  FSETP.GEU.AND P4, PT, R22, -126, PT ;  /* 0xc2fc00001600780b */ /* 0x000fe20003f8e000 */
[----:B------:R-:W-:Y:S01]  /*0280*/  FADD R18, RZ, -R9 ;  /* 0x80000009ff127221 */ /* 0x000fe20000000000 */
[----:B------:R-:W-:Y:S01]  /*0290*/  SEL R10, R10, RZ, !P0 ;  /* 0x000000ff0a0a7207 */ /* 0x000fe20004000000 */
[----:B------:R-:W-:Y:S01]  /*02a0*/  FADD R16, RZ, -R5 ;  /* 0x80000005ff107221 */ /* 0x000fe20000000000 */
[----:B------:R-:W-:Y:S01]  /*02b0*/  SEL R6, R6, RZ, !P0 ;  /* 0x000000ff06067207 */ /* 0x000fe20004000000 */
[----:B------:R-:W-:-:S02]  /*02c0*/  FMUL R23, R18, 1.4426950216293334961 ;  /* 0x3fb8aa3b12177820 */ /* 0x000fc40000400000 */
[----:B------:R-:W-:Y:S01]  /*02d0*/  @!P5 FMUL R21, R21, 0.5 ;  /* 0x3f0000001515d820 */ /* 0x000fe20000400000 */
[----:B------:R-:W-:Y:S01]  /*02e0*/  FMUL R19, R16, 1.4426950216293334961 ;  /* 0x3fb8aa3b10137820 */ /* 0x000fe20000400000 */
[----:B------:R-:W-:Y:S01]  /*02f0*/  FADD R18, RZ, -R10 ;  /* 0x8000000aff127221 */ /* 0x000fe20000000000 */
[----:B------:R-:W-:Y:S01]  /*0300*/  SEL R7, R7, RZ, !P0 ;  /* 0x000000ff07077207 */ /* 0x000fe20004000000 */
[----:B------:R1:W2:Y:S01]  /*0310*/  MUFU.EX2 R16, R21 ;  /* 0x0000001500107308 */ /* 0x0002a20000000800 */
[----:B------:R-:W-:Y:S01]  /*0320*/  FADD R17, RZ, -R6 ;  /* 0x80000006ff117221 */ /* 0x000fe20000000000 */
[----:B------:R-:W-:Y:S01]  /*0330*/  FSETP.GEU.AND P3, PT, R19, -126, PT ;  /* 0xc2fc00001300780b */ /* 0x000fe20003f6e000 */
[----:B------:R-:W-:Y:S01]  /*0340*/  @!P4 FMUL R22, R22, 0.5 ;  /* 0x3f0000001616c820 */ /* 0x000fe20000400000 */
[----:B------:R-:W-:Y:S01]  /*0350*/  SEL R11, R11, RZ, !P0 ;  /* 0x000000ff0b0b7207 */ /* 0x000fe20004000000 */
[----:B-1----:R-:W-:Y:S01]  /*0360*/  FMUL R21, R18, 1.4426950216293334961 ;  /* 0x3fb8aa3b12157820 */ /* 0x002fe20000400000 */
[----:B------:R-:W-:Y:S01]  /*0370*/  FADD R18, RZ, -R7 ;  /* 0x80000007ff127221 */ /* 0x000fe20000000000 */
[----:B------:R-:W-:Y:S01]  /*0380*/  FSETP.GEU.AND P2, PT, R23, -126, PT ;  /* 0xc2fc00001700780b */ /* 0x000fe20003f4e000 */
[----:B------:R-:W-:-:S02]  /*0390*/  FMUL R20, R17, 1.4426950216293334961 ;  /* 0x3fb8aa3b11147820 */ /* 0x000fc40000400000 */
[----:B------:R-:W-:Y:S01]  /*03a0*/  FMUL R24, R18, 1.4426950216293334961 ;  /* 0x3fb8aa3b12187820 */ /* 0x000fe20000400000 */
[----:B------:R-:W1:Y:S01]  /*03b0*/  MUFU.EX2 R17, R22 ;  /* 0x0000001600117308 */ /* 0x000e620000000800 */
[----:B------:R-:W-:Y:S01]  /*03c0*/  FADD R18, RZ, -R11 ;  /* 0x8000000bff127221 */ /* 0x000fe20000000000 */
[----:B------:R-:W-:Y:S02]  /*03d0*/  FSETP.GEU.AND P1, PT, R21, -126, PT ;  /* 0xc2fc00001500780b */ /* 0x000fe40003f2e000 */
[----:B------:R-:W-:Y:S01]  /*03e0*/  FSETP.GEU.AND P6, PT, R20, -126, PT ;  /* 0xc2fc00001400780b */ /* 0x000fe20003fce000 */
[----:B------:R-:W-:Y:S01]  /*03f0*/  FMUL R25, R18, 1.4426950216293334961 ;  /* 0x3fb8aa3b12197820 */ /* 0x000fe20000400000 */
[----:B------:R-:W-:Y:S01]  /*0400*/  @!P3 FMUL R19, R19, 0.5 ;  /* 0x3f0000001313b820 */ /* 0x000fe20000400000 */
[----:B--2---:R-:W-:-:S03]  /*0410*/  @!P5 FMUL R16, R16, R16 ;  /* 0x000000101010d220 */ /* 0x004fc60000400000 */
[----:B------:R-:W-:Y:S01]  /*0420*/  FSETP.GEU.AND P5, PT, R25, -126, PT ;  /* 0xc2fc00001900780b */ /* 0x000fe20003fae000 */
[----:B------:R-:W-:Y:S01]  /*0430*/  @!P2 FMUL R23, R23, 0.5 ;  /* 0x3f0000001717a820 */ /* 0x000fe20000400000 */
[----:B------:R-:W2:Y:S03]  /*0440*/  MUFU.EX2 R19, R19 ;  /* 0x0000001300137308 */ /* 0x000ea60000000800 */
[----:B------:R-:W-:Y:S01]  /*0450*/  @!P1 FMUL R21, R21, 0.5 ;  /* 0x3f00000015159820 */ /* 0x000fe20000400000 */
[----:B-1----:R-:W-:Y:S01]  /*0460*/  @!P4 FMUL R17, R17, R17 ;  /* 0x000000111111c220 */ /* 0x002fe20000400000 */
[----:B------:R-:W-:Y:S01]  /*0470*/  FSETP.GEU.AND P4, PT, R24, -126, PT ;  /* 0xc2fc00001800780b */ /* 0x000fe20003f8e000 */
[----:B------:R-:W-:Y:S02]  /*0480*/  @!P6 FMUL R20, R20, 0.5 ;  /* 0x3f0000001414e820 */ /* 0x000fe40000400000 */
[----:B------:R-:W1:Y:S03]  /*0490*/  MUFU.EX2 R22, R23 ;  /* 0x0000001700167308 */ /* 0x000e660000000800 */
[----:B------:R-:W-:-:S05]  /*04a0*/  @!P5 FMUL R25, R25, 0.5 ;  /* 0x3f0000001919d820 */ /* 0x000fca0000400000 */
[----:B------:R-:W3:Y:S01]  /*04b0*/  MUFU.EX2 R21, R21 ;  /* 0x0000001500157308 */ /* 0x000ee20000000800 */
[----:B--2---:R-:W-:Y:S01]  /*04c0*/  @!P3 FMUL R19, R19, R19 ;  /* 0x000000131313b220 */ /* 0x004fe20000400000 */
[----:B------:R-:W-:-:S06]  /*04d0*/  @!P4 FMUL R24, R24, 0.5 ;  /* 0x3f0000001818c820 */ /* 0x000fcc0000400000 */
[----:B------:R-:W2:Y:S01]  /*04e0*/  MUFU.EX2 R20, R20 ;  /* 0x0000001400147308 */ /* 0x000ea20000000800 */
[----:B-1----:R-:W-:Y:S01]  /*04f0*/  @!P2 FMUL R22, R22, R22 ;  /* 0x000000161616a220 */ /* 0x002fe20000400000 */
[----:B------:R-:W-:-:S06]  /*0500*/  FADD R29, R17, 1 ;  /* 0x3f800000111d7421 */ /* 0x000fcc0000000000 */
[----:B------:R-:W1:Y:S01]  /*0510*/  MUFU.EX2 R23, R25 ;  /* 0x0000001900177308 */ /* 0x000e620000000800 */
[----:B------:R-:W-:Y:S01]  /*0520*/  FADD R27, R19, 1 ;  /* 0x3f800000131b7421 */ /* 0x000fe20000000000 */
[----:B---3--:R-:W-:Y:S01]  /*0530*/  @!P1 FMUL R21, R21, R21 ;  /* 0x0000001515159220 */ /* 0x008fe20000400000 */
[----:B------:R-:W-:-:S05]  /*0540*/  FSETP.GT.AND P1, PT, R29, 8.50705917302346158658e+37, PT ;  /* 0x7e8000001d00780b */ /* 0x000fca0003f24000 */
[----:B------:R3:W4:Y:S01]  /*0550*/  MUFU.EX2 R18, R24 ;  /* 0x0000001800127308 */ /* 0x0007220000000800 */
[----:B------:R-:W-:Y:S01]  /*0560*/  FSETP.GT.AND P2, PT, R27, 8.50705917302346158658e+37, PT ;  /* 0x7e8000001b00780b */ /* 0x000fe20003f44000 */
[----:B--2---:R-:W-:Y:S01]  /*0570*/  @!P6 FMUL R20, R20, R20 ;  /* 0x000000141414e220 */ /* 0x004fe20000400000 */
[----:B------:R-:W-:Y:S01]  /*0580*/  HFMA2.MMA R19, -RZ, RZ, 1.625, 0 ;  /* 0x3e800000ff137435 */ /* 0x000fe200000001ff */
[----:B---3--:R-:W-:Y:S01]  /*0590*/  FADD R24, R22, 1 ;  /* 0x3f80000016187421 */ /* 0x008fe20000000000 */
[----:B------:R-:W-:Y:S01]  /*05a0*/  FADD R25, R21, 1 ;  /* 0x3f80000015197421 */ /* 0x000fe20000000000 */
[----:B-1----:R-:W-:-:S03]  /*05b0*/  @!P5 FMUL R23, R23, R23 ;  /* 0x000000171717d220 */ /* 0x002fc60000400000 */
[----:B------:R-:W-:Y:S01]  /*05c0*/  FSETP.GT.AND P6, PT, R24, 8.50705917302346158658e+37, PT ;  /* 0x7e8000001800780b */ /* 0x000fe20003fc4000 */
[----:B------:R-:W-:Y:S01]  /*05d0*/  FADD R26, R23, 1 ;  /* 0x3f800000171a7421 */ /* 0x000fe20000000000 */
[----:B------:R-:W-:Y:S01]  /*05e0*/  FSETP.GT.AND P5, PT, R25, 8.50705917302346158658e+37, PT ;  /* 0x7e8000001900780b */ /* 0x000fe20003fa4000 */
[----:B------:R-:W-:Y:S01]  /*05f0*/  FADD R16, R16, 1 ;  /* 0x3f80000010107421 */ /* 0x000fe20000000000 */
[----:B----4-:R-:W-:Y:S01]  /*0600*/  @!P4 FMUL R18, R18, R18 ;  /* 0x000000121212c220 */ /* 0x010fe20000400000 */
[----:B------:R-:W-:Y:S01]  /*0610*/  @P1 FMUL R29, R29, 0.25 ;  /* 0x3e8000001d1d1820 */ /* 0x000fe20000400000 */
[----:B------:R-:W-:Y:S01]  /*0620*/  FSEL R28, R19, 1, P1 ;  /* 0x3f800000131c7808 */ /* 0x000fe20000800000 */
[----:B------:R-:W-:Y:S01]  /*0630*/  @P2 FMUL R27, R27, 0.25 ;  /* 0x3e8000001b1b2820 */ /* 0x000fe20000400000 */
[----:B------:R-:W-:Y:S01]  /*0640*/  FSETP.GT.AND P1, PT, R26, 8.50705917302346158658e+37, PT ;  /* 0x7e8000001a00780b */ /* 0x000fe20003f24000 */
[----:B------:R-:W-:Y:S01]  /*0650*/  FADD R22, R20, 1 ;  /* 0x3f80000014167421 */ /* 0x000fe20000000000 */
[----:B------:R-:W-:Y:S01]  /*0660*/  FADD R18, R18, 1 ;  /* 0x3f80000012127421 */ /* 0x000fe20000000000 */
[----:B------:R-:W-:-:S02]  /*0670*/  FSETP.GT.AND P3, PT, R16, 8.50705917302346158658e+37, PT ;  /* 0x7e8000001000780b */ /* 0x000fc40003f64000 */
[----:B------:R-:W-:Y:S01]  /*0680*/  @P6 FMUL R24, R24, 0.25 ;  /* 0x3e80000018186820 */ /* 0x000fe20000400000 */
[----:B------:R1:W-:Y:S01]  /*0690*/  MUFU.RCP R17, R27 ;  /* 0x0000001b00117308 */ /* 0x0003e20000001000 */
[----:B------:R-:W-:Y:S01]  /*06a0*/  FSETP.GT.AND P4, PT, R22, 8.50705917302346158658e+37, PT ;  /* 0x7e8000001600780b */ /* 0x000fe20003f84000 */
[----:B------:R-:W-:-:S06]  /*06b0*/  @P5 FMUL R25, R25, 0.25 ;  /* 0x3e80000019195820 */ /* 0x000fcc0000400000 */
[----:B------:R-:W2:Y:S01]  /*06c0*/  MUFU.RCP R20, R24 ;  /* 0x0000001800147308 */ /* 0x000ea20000001000 */
[----:B-1----:R-:W-:Y:S02]  /*06d0*/  FSEL R27, R19, 1, P6 ;  /* 0x3f800000131b7808 */ /* 0x002fe40003000000 */
[----:B------:R-:W-:Y:S01]  /*06e0*/  FSETP.GT.AND P6, PT, R18, 8.50705917302346158658e+37, PT ;  /* 0x7e8000001200780b */ /* 0x000fe20003fc4000 */
[----:B------:R-:W-:-:S04]  /*06f0*/  @P1 FMUL R26, R26, 0.25 ;  /* 0x3e8000001a1a1820 */ /* 0x000fc80000400000 */
[----:B------:R-:W1:Y:S01]  /*0700*/  MUFU.RCP R21, R29 ;  /* 0x0000001d00157308 */ /* 0x000e620000001000 */
[----:B------:R-:W-:-:S07]  /*0710*/  @P3 FMUL R16, R16, 0.25 ;  /* 0x3e80000010103820 */ /* 0x000fce0000400000 */
[----:B------:R-:W3:Y:S01]  /*0720*/  MUFU.RCP R23, R25 ;  /* 0x0000001900177308 */ /* 0x000ee20000001000 */
[----:B------:R-:W-:Y:S01]  /*0730*/  @P4 FMUL R22, R22, 0.25 ;  /* 0x3e80000016164820 */ /* 0x000fe20000400000 */
[----:B------:R-:W-:Y:S01]  /*0740*/  @P6 FMUL R18, R18, 0.25 ;  /* 0x3e80000012126820 */ /* 0x000fe20000400000 */
[----:B--2---:R-:W-:Y:S01]  /*0750*/  FMUL R24, R20, R27 ;  /* 0x0000001b14187220 */ /* 0x004fe20000400000 */
[----:B------:R-:W-:-:S04]  /*0760*/  FSEL R20, R19, 1, P5 ;  /* 0x3f80000013147808 */ /* 0x000fc80002800000 */
[----:B------:R-:W2:Y:S01]  /*0770*/  MUFU.RCP R26, R26 ;  /* 0x0000001a001a7308 */ /* 0x000ea20000001000 */
[----:B-1----:R-:W-:-:S07]  /*0780*/  FMUL R21, R21, R28 ;  /* 0x0000001c15157220 */ /* 0x002fce0000400000 */
[----:B------:R-:W1:Y:S01]  /*0790*/  MUFU.RCP R16, R16 ;  /* 0x0000001000107308 */ /* 0x000e620000001000 */
[----:B---3--:R-:W-:Y:S01]  /*07a0*/  FMUL R23, R23, R20 ;  /* 0x0000001417177220 */ /* 0x008fe20000400000 */
[----:B------:R-:W-:Y:S01]  /*07b0*/  FSEL R25, R19, 1, P1 ;  /* 0x3f80000013197808 */ /* 0x000fe20000800000 */
[----:B------:R-:W-:Y:S01]  /*07c0*/  FMUL R21, R8, R21 ;  /* 0x0000001508157220 */ /* 0x000fe20000400000 */
[----:B------:R-:W-:-:S04]  /*07d0*/  FMUL R8, R9, R24 ;  /* 0x0000001809087220 */ /* 0x000fc80000400000 */
[----:B------:R-:W3:Y:S01]  /*07e0*/  MUFU.RCP R22, R22 ;  /* 0x0000001600167308 */ /* 0x000ee20000001000 */
[----:B------:R-:W-:Y:S01]  /*07f0*/  FMUL R9, R10, R23 ;  /* 0x000000170a097220 */ /* 0x000fe20000400000 */
[----:B------:R-:W-:-:S06]  /*0800*/  FSEL R23, R19, 1, P3 ;  /* 0x3f80000013177808 */ /* 0x000fcc0001800000 */
[----:B------:R-:W4:Y:S01]  /*0810*/  MUFU.RCP R18, R18 ;  /* 0x0000001200127308 */ /* 0x000f220000001000 */
[----:B--2---:R-:W-:Y:S01]  /*0820*/  FMUL R20, R26, R25 ;  /* 0x000000191a147220 */ /* 0x004fe20000400000 */
[C---:B------:R-:W-:Y:S02]  /*0830*/  FSEL R10, R19.reuse, 1, P2 ;  /* 0x3f800000130a7808 */ /* 0x040fe40001000000 */
[C---:B------:R-:W-:Y:S01]  /*0840*/  FSEL R25, R19.reuse, 1, P4 ;  /* 0x3f80000013197808 */ /* 0x040fe20002000000 */
[----:B-1----:R-:W-:Y:S01]  /*0850*/  FMUL R16, R16, R23 ;  /* 0x0000001710107220 */ /* 0x002fe20000400000 */
[----:B------:R-:W-:Y:S01]  /*0860*/  FSEL R19, R19, 1, P6 ;  /* 0x3f80000013137808 */ /* 0x000fe20003000000 */
[----:B------:R-:W-:Y:S01]  /*0870*/  FMUL R20, R11, R20 ;  /* 0x000000140b147220 */ /* 0x000fe20000400000 */
[----:B------:R-:W-:Y:S01]  /*0880*/  FMUL R10, R17, R10 ;  /* 0x0000000a110a7220 */ /* 0x000fe20000400000 */
[----:B---3--:R-:W-:Y:S01]  /*0890*/  FMUL R22, R22, R25 ;  /* 0x0000001916167220 */ /* 0x008fe20000400000 */
[----:B------:R-:W-:Y:S01]  /*08a0*/  FFMA R16, R4, R16, R21 ;  /* 0x0000001004107223 */ /* 0x000fe20000000015 */
[----:B------:R-:W-:Y:S01]  /*08b0*/  LOP3.LUT R4, R13, 0x7c, RZ, 0xc0, !PT ;  /* 0x0000007c0d047812 */ /* 0x000fe200078ec0ff */
[----:B----4-:R-:W-:Y:S01]  /*08c0*/  FMUL R18, R18, R19 ;  /* 0x0000001312127220 */ /* 0x010fe20000400000 */
[----:B------:R-:W-:Y:S01]  /*08d0*/  FFMA R8, R5, R10, R8 ;  /* 0x0000000a05087223 */ /* 0x000fe20000000008 */
[----:B------:R-:W-:Y:S01]  /*08e0*/  FFMA R9, R6, R22, R9 ;  /* 0x0000001606097223 */ /* 0x000fe20000000009 */
[----:B------:R-:W-:Y:S01]  /*08f0*/  SHF.R.U32.HI R6, RZ, 0x3, R3 ;  /* 0x00000003ff067819 */ /* 0x000fe20000011603 */
[----:B------:R-:W-:Y:S01]  /*0900*/  FFMA R18, R7, R18, R20 ;  /* 0x0000001207127223 */ /* 0x000fe20000000014 */
[----:B------:R-:W-:-:S02]  /*0910*/  SHF.L.U32 R5, R4, 0x5, RZ ;  /* 0x0000000504057819 */ /* 0x000fc400000006ff */
[----:B------:R-:W-:Y:S02]  /*0920*/  SEL R7, R16, RZ, !P0 ;  /* 0x000000ff10077207 */ /* 0x000fe40004000000 */
[----:B------:R-:W-:Y:S02]  /*0930*/  LOP3.LUT R6, R5, 0x1c, R6, 0xf8, !PT ;  /* 0x0000001c05067812 */ /* 0x000fe400078ef806 */
[----:B------:R-:W-:Y:S02]  /*0940*/  SEL R11, R8, RZ, !P0 ;  /* 0x000000ff080b7207 */ /* 0x000fe40004000000 */
[----:B------:R-:W-:Y:S02]  /*0950*/  SEL R9, R9, RZ, !P0 ;  /* 0x000000ff09097207 */ /* 0x000fe40004000000 */
[----:B------:R-:W-:Y:S01]  /*0960*/  SEL R17, R18, RZ, !P0 ;  /* 0x000000ff12117207 */ /* 0x000fe20004000000 */
[----:B------:R-:W-:Y:S04]  /*0970*/  STS [R6+UR4], R7 ;  /* 0x0000000706007988 */ /* 0x000fe80008000804 */
[----:B------:R-:W-:Y:S04]  /*0980*/  STS [R6+UR4+0x20], R11 ;  /* 0x0000200b06007988 */ /* 0x000fe80008000804 */
[----:B------:R-:W-:Y:S04]  /*0990*/  STS [R6+UR4+0x40], R9 ;  /* 0x0000400906007988 */ /* 0x000fe80008000804 */
[----:B------:R-:W-:Y:S01]  /*09a0*/  STS [R6+UR4+0x60], R17 ;  /* 0x0000601106007988 */ /* 0x000fe20008000804 */
[----:B------:R-:W-:Y:S01]  /*09b0*/  BAR.SYNC.DEFER_BLOCKING 0x0 ;  /* 0x0000000000007b1d */ /* 0x000fe20000010000 */
[----:B------:R-:W-:-:S13]  /*09c0*/  ISETP.GE.AND P1, PT, R3, 0x400, PT ;  /* 0x000004000300780c */ /* 0x000fda0003f26270 */
[----:B------:R-:W1:Y:S04]  /*09d0*/  @!P1 LDS R14, [R13+UR4] ;  /* 0x000000040d0e9984 */ /* 0x000e680008000800 */
[----:B------:R-:W2:Y:S04]  /*09e0*/  @!P1 LDS R2, [R13+UR4+0x400] ;  /* 0x000400040d029984 */ /* 0x000ea80008000800 */
[----:B------:R-:W3:Y:S04]  /*09f0*/  @!P1 LDS R12, [R13+UR4+0x800] ;  /* 0x000800040d0c9984 */ /* 0x000ee80008000800 */
[----:B------:R-:W4:Y:S04]  /*0a00*/  @!P1 LDS R15, [R13+UR4+0xc00] ;  /* 0x000c00040d0f9984 */ /* 0x000f280008000800 */
[----:B-1----:R-:W1:Y:S04]  /*0a10*/  SHFL.BFLY PT, R19, R14, 0x4, 0x1f ;  /* 0x0c801f000e137f89 */ /* 0x002e6800000e0000 */
[----:B--2---:R-:W2:Y:S04]  /*0a20*/  SHFL.BFLY PT, R21, R2, 0x4, 0x1f ;  /* 0x0c801f0002157f89 */ /* 0x004ea800000e0000 */
[----:B---3--:R-:W3:Y:S04]  /*0a30*/  SHFL.BFLY PT, R7, R12, 0x4, 0x1f ;  /* 0x0c801f000c077f89 */ /* 0x008ee800000e0000 */
[----:B----4-:R-:W4:Y:S01]  /*0a40*/  SHFL.BFLY PT, R8, R15, 0x4, 0x1f ;  /* 0x0c801f000f087f89 */ /* 0x010f2200000e0000 */
[----:B-1----:R-:W-:Y:S01]  /*0a50*/  FADD R19, R14, R19 ;  /* 0x000000130e137221 */ /* 0x002fe20000000000 */
[----:B--2---:R-:W-:Y:S01]  /*0a60*/  FADD R21, R2, R21 ;  /* 0x0000001502157221 */ /* 0x004fe20000000000 */
[----:B---3--:R-:W-:Y:S01]  /*0a70*/  FADD R10, R12, R7 ;  /* 0x000000070c0a7221 */ /* 0x008fe20000000000 */
[----:B----4-:R-:W-:-:S02]  /*0a80*/  FADD R16, R15, R8 ;  /* 0x000000080f107221 */ /* 0x010fc40000000000 */
[----:B------:R-:W1:Y:S04]  /*0a90*/  SHFL.BFLY PT, R6, R19, 0x2, 0x1f ;  /* 0x0c401f0013067f89 */ /* 0x000e6800000e0000 */
[----:B------:R-:W2:Y:S04]  /*0aa0*/  SHFL.BFLY PT, R8, R21, 0x2, 0x1f ;  /* 0x0c401f0015087f89 */ /* 0x000ea800000e0000 */
[----:B------:R-:W3:Y:S04]  /*0ab0*/  SHFL.BFLY PT, R7, R10, 0x2, 0x1f ;  /* 0x0c401f000a077f89 */ /* 0x000ee800000e0000 */
[----:B------:R-:W4:Y:S01]  /*0ac0*/  SHFL.BFLY PT, R9, R16, 0x2, 0x1f ;  /* 0x0c401f0010097f89 */ /* 0x000f2200000e0000 */
        /* <DEDUP_REMOVED lines=8> */
[----:B------:R-:W-:-:S04]  /*0b50*/  LOP3.LUT P0, RZ, R3, 0x7, RZ, 0xc0, !PT ;  /* 0x0000000703ff7812 */ /* 0x000fc8000780c0ff */
[----:B------:R-:W-:Y:S01]  /*0b60*/  ISETP.LT.AND P0, PT, R3, 0x400, !P0 ;  /* 0x000004000300780c */ /* 0x000fe20004701270 */
[----:B-1----:R-:W-:Y:S01]  /*0b70*/  FADD R12, R6, R7 ;  /* 0x00000007060c7221 */ /* 0x002fe20000000000 */
[----:B--2---:R-:W-:Y:S01]  /*0b80*/  FADD R14, R8, R9 ;  /* 0x00000009080e7221 */ /* 0x004fe20000000000 */
[----:B---3--:R-:W-:Y:S01]  /*0b90*/  FADD R16, R2, R11 ;  /* 0x0000000b02107221 */ /* 0x008fe20000000000 */
[----:B----4-:R-:W-:-:S09]  /*0ba0*/  FADD R18, R15, R18 ;  /* 0x000000120f127221 */ /* 0x010fd20000000000 */
[----:B------:R1:W-:Y:S04]  /*0bb0*/  @P0 STS [R13+UR4], R12 ;  /* 0x0000000c0d000988 */ /* 0x0003e80008000804 */
[----:B------:R-:W-:Y:S04]  /*0bc0*/  @P0 STS [R13+UR4+0x400], R14 ;  /* 0x0004000e0d000988 */ /* 0x000fe80008000804 */
[----:B------:R-:W-:Y:S04]  /*0bd0*/  @P0 STS [R13+UR4+0x800], R16 ;  /* 0x000800100d000988 */ /* 0x000fe80008000804 */
[----:B------:R-:W-:Y:S01]  /*0be0*/  @P0 STS [R13+UR4+0xc00], R18 ;  /* 0x000c00120d000988 */ /* 0x000fe20008000804 */
[----:B------:R-:W-:Y:S06]  /*0bf0*/  BAR.SYNC.DEFER_BLOCKING 0x0 ;  /* 0x0000000000007b1d */ /* 0x000fec0000010000 */
[----:B------:R-:W-:Y:S04]  /*0c00*/  LDS R8, [R5+UR4] ;  /* 0x0000000405087984 */ /* 0x000fe80008000800 */
[----:B------:R-:W-:Y:S04]  /*0c10*/  LDS R9, [R5+UR4+0x20] ;  /* 0x0000200405097984 */ /* 0x000fe80008000800 */
[----:B------:R-:W-:Y:S04]  /*0c20*/  LDS R10, [R5+UR4+0x40] ;  /* 0x00004004050a7984 */ /* 0x000fe80008000800 */
[----:B------:R-:W2:Y:S01]  /*0c30*/  LDS R11, [R5+UR4+0x60] ;  /* 0x00006004050b7984 */ /* 0x000ea20008000800 */
[----:B------:R-:W-:-:S05]  /*0c40*/  IADD3 R7, R5, UR4, RZ ;  /* 0x0000000405077c10 */ /* 0x000fca000fffe0ff */
[----:B------:R-:W-:Y:S01]  /*0c50*/  IMAD R4, R4, -0x1c, R7 ;  /* 0xffffffe404047824 */ /* 0x000fe200078e0207 */
[----:B------:R-:W-:Y:S01]  /*0c60*/  BAR.SYNC.DEFER_BLOCKING 0x0 ;  /* 0x0000000000007b1d */ /* 0x000fe20000010000 */
[----:B------:R-:W-:-:S04]  /*0c70*/  LOP3.LUT R2, R3, 0x7f, RZ, 0xc0, !PT ;  /* 0x0000007f03027812 */ /* 0x000fc800078ec0ff */
[----:B-1----:R-:W-:-:S03]  /*0c80*/  LEA R12, R2, UR4, 0x2 ;  /* 0x00000004020c7c11 */ /* 0x002fc6000f8e10ff */
[----:B------:R-:W1:Y:S01]  /*0c90*/  LDC.64 R6, c[0x0][0x210] ;  /* 0x00008400ff067b82 */ /* 0x000e620000000a00 */
[----:B--2---:R2:W-:Y:S07]  /*0ca0*/  STS.128 [R4], R8 ;  /* 0x0000000804007388 */ /* 0x0045ee0000000c00 */
[----:B------:R-:W-:Y:S01]  /*0cb0*/  BAR.SYNC.DEFER_BLOCKING 0x0 ;  /* 0x0000000000007b1d */ /* 0x000fe20000010000 */
[----:B------:R-:W-:Y:S02]  /*0cc0*/  LOP3.LUT P0, RZ, R3, 0x80, RZ, 0xc0, !PT ;  /* 0x0000008003ff7812 */ /* 0x000fe4000780c0ff */
[----:B------:R-:W-:-:S04]  /*0cd0*/  LOP3.LUT R3, R0, 0x7f, R3, 0xf8, !PT ;  /* 0x0000007f00037812 */ /* 0x000fc800078ef803 */
[C---:B------:R-:W-:Y:S01]  /*0ce0*/  ISETP.LT.AND P0, PT, R3.reuse, 0x400, !P0 ;  /* 0x000004000300780c */ /* 0x040fe20004701270 */
[----:B------:R-:W3:Y:S01]  /*0cf0*/  LDS R12, [R12] ;  /* 0x000000000c0c7984 */ /* 0x000ee20000000800 */
[----:B-1----:R-:W-:Y:S01]  /*0d00*/  IMAD.WIDE R2, R3, 0x4, R6 ;  /* 0x0000000403027825 */ /* 0x002fe200078e0206 */
[----:B------:R-:W-:Y:S10]  /*0d10*/  BAR.SYNC.DEFER_BLOCKING 0x0 ;  /* 0x0000000000007b1d */ /* 0x000ff40000010000 */
[----:B--2---:R-:W-:Y:S05]  /*0d20*/  @!P0 EXIT ;  /* 0x000000000000894d */ /* 0x004fea0003800000 */
[----:B---3--:R-:W-:-:S05]  /*0d30*/  FMUL R5, R12, 0.0625 ;  /* 0x3d8000000c057820 */ /* 0x008fca0000400000 */
[----:B------:R-:W-:Y:S01]  /*0d40*/  STG.E desc[UR6][R2.64], R5 ;  /* 0x0000000502007986 */ /* 0x000fe2000c101906 */
[----:B------:R-:W-:Y:S05]  /*0d50*/  EXIT ;  /* 0x000000000000794d */ /* 0x000fea0003800000 */
.L_x_0:
[----:B------:R-:W-:-:S00]  /*0d60*/  BRA `(.L_x_0) ;  /* 0xfffffffc00fc7947 */ /* 0x000fc0000383ffff */
[----:B------:R-:W-:-:S00]  /*0d70*/  NOP ;  /* 0x0000000000007918 */ /* 0x000fc00000000000 */
        /* <DEDUP_REMOVED lines=8> */
.L_x_1:


//--------------------- .nv.shared.triton_per_fused_mean_mul_sigmoid_17 --------------------------
	.section	.nv.shared.triton_per_fused_mean_mul_sigmoid_17,"aw",@nobits
	.sectionflags	@""
	.align	16
	.zero		1024


//--------------------- .nv.constant0.triton_per_fused_mean_mul_sigmoid_17 --------------------------
	.section	.nv.constant0.triton_per_fused_mean_mul_sigmoid_17,"a",@progbits
	.sectionflags	@""
	.align	4
.nv.constant0.triton_per_fused_mean_mul_sigmoid_17:
	.zero		552
